//
// Generated by NVIDIA NVVM Compiler
//
// Compiler Build ID: CL-36424714
// Cuda compilation tools, release 13.0, V13.0.88
// Based on NVVM 20.0.0
//

.version 9.0
.target sm_100
.address_size 64

	// .globl	_Z5saxpyPfPKffi

.visible .entry _Z5saxpyPfPKffi(
	.param .u64 .ptr .align 1 _Z5saxpyPfPKffi_param_0,
	.param .u64 .ptr .align 1 _Z5saxpyPfPKffi_param_1,
	.param .f32 _Z5saxpyPfPKffi_param_2,
	.param .u32 _Z5saxpyPfPKffi_param_3
)
{
	.reg .pred 	%p<7>;
	.reg .b32 	%r<31>;
	.reg .b32 	%f<17>;
	.reg .b64 	%rd<18>;

	ld.param.u64 	%rd3, [_Z5saxpyPfPKffi_param_0];
	ld.param.u64 	%rd4, [_Z5saxpyPfPKffi_param_1];
	ld.param.f32 	%f1, [_Z5saxpyPfPKffi_param_2];
	ld.param.u32 	%r12, [_Z5saxpyPfPKffi_param_3];
	cvta.to.global.u64 	%rd1, %rd3;
	cvta.to.global.u64 	%rd2, %rd4;
	mov.u32 	%r13, %ctaid.x;
	mov.u32 	%r14, %ntid.x;
	mov.u32 	%r15, %tid.x;
	mad.lo.s32 	%r29, %r13, %r14, %r15;
	mov.u32 	%r16, %nctaid.x;
	mul.lo.s32 	%r2, %r14, %r16;
	setp.ge.s32 	%p1, %r29, %r12;
	@%p1 bra 	$L__BB0_7;
	add.s32 	%r17, %r29, %r2;
	max.s32 	%r18, %r12, %r17;
	setp.lt.s32 	%p2, %r17, %r12;
	selp.u32 	%r19, 1, 0, %p2;
	add.s32 	%r20, %r17, %r19;
	sub.s32 	%r21, %r18, %r20;
	div.u32 	%r22, %r21, %r2;
	add.s32 	%r3, %r22, %r19;
	and.b32  	%r23, %r3, 3;
	setp.eq.s32 	%p3, %r23, 3;
	@%p3 bra 	$L__BB0_4;
	add.s32 	%r24, %r3, 1;
	and.b32  	%r25, %r24, 3;
	neg.s32 	%r27, %r25;
$L__BB0_3:
	.pragma "nounroll";
	mul.wide.s32 	%rd5, %r29, 4;
	add.s64 	%rd6, %rd1, %rd5;
	add.s64 	%rd7, %rd2, %rd5;
	ld.global.f32 	%f2, [%rd7];
	ld.global.f32 	%f3, [%rd6];
	fma.rn.f32 	%f4, %f1, %f2, %f3;
	st.global.f32 	[%rd6], %f4;
	add.s32 	%r29, %r29, %r2;
	add.s32 	%r27, %r27, 1;
	setp.ne.s32 	%p4, %r27, 0;
	@%p4 bra 	$L__BB0_3;
$L__BB0_4:
	setp.lt.u32 	%p5, %r3, 3;
	@%p5 bra 	$L__BB0_7;
	mul.wide.s32 	%rd11, %r2, 4;
	shl.b32 	%r26, %r2, 2;
$L__BB0_6:
	mul.wide.s32 	%rd8, %r29, 4;
	add.s64 	%rd9, %rd2, %rd8;
	ld.global.f32 	%f5, [%rd9];
	add.s64 	%rd10, %rd1, %rd8;
	ld.global.f32 	%f6, [%rd10];
	fma.rn.f32 	%f7, %f1, %f5, %f6;
	st.global.f32 	[%rd10], %f7;
	add.s64 	%rd12, %rd9, %rd11;
	ld.global.f32 	%f8, [%rd12];
	add.s64 	%rd13, %rd10, %rd11;
	ld.global.f32 	%f9, [%rd13];
	fma.rn.f32 	%f10, %f1, %f8, %f9;
	st.global.f32 	[%rd13], %f10;
	add.s64 	%rd14, %rd12, %rd11;
	ld.global.f32 	%f11, [%rd14];
	add.s64 	%rd15, %rd13, %rd11;
	ld.global.f32 	%f12, [%rd15];
	fma.rn.f32 	%f13, %f1, %f11, %f12;
	st.global.f32 	[%rd15], %f13;
	add.s64 	%rd16, %rd14, %rd11;
	ld.global.f32 	%f14, [%rd16];
	add.s64 	%rd17, %rd15, %rd11;
	ld.global.f32 	%f15, [%rd17];
	fma.rn.f32 	%f16, %f1, %f14, %f15;
	st.global.f32 	[%rd17], %f16;
	add.s32 	%r29, %r26, %r29;
	setp.lt.s32 	%p6, %r29, %r12;
	@%p6 bra 	$L__BB0_6;
$L__BB0_7:
	ret;

}


// ===== COMPILED SASS (sm_100) =====

	.target	sm_100

	.elftype	@"ET_EXEC"


//--------------------- .note.nv.tkinfo           --------------------------
	.section	.note.nv.tkinfo,"",@"SHT_NOTE"
	.sectionflags	@"SHF_NOTE_NV_TKINFO"
	.tkinfo
        /*0018*/ 	.word	0x00000002
        /*0030*/ 	.string	""
        /*0030*/ 	.string	"ptxas"
        /*0030*/ 	.string	"Cuda compilation tools, release 13.0, V13.0.88"
        /*0030*/ 	.string	"Build cuda_13.0.r13.0/compiler.36424714_0"
        /*0030*/ 	.string	"-arch sm_100 -m 64 "



//--------------------- .note.nv.cuinfo           --------------------------
	.section	.note.nv.cuinfo,"",@"SHT_NOTE"
	.sectionflags	@"SHF_NOTE_NV_CUINFO"
        /*0018*/ 	.short	0x0002
        /*001a*/ 	.short	0x0064
        /*001c*/ 	.short	0x0082
	.zero		2


//--------------------- .nv.info                  --------------------------
	.section	.nv.info,"",@"SHT_CUDA_INFO"
	.align	4


	//----- nvinfo : EIATTR_REGCOUNT
	.align		4
        /*0000*/ 	.byte	0x04, 0x2f
        /*0002*/ 	.short	(.L_1 - .L_0)
	.align		4
.L_0:
        /*0004*/ 	.word	index@(_Z5saxpyPfPKffi)
        /*0008*/ 	.word	0x00000018


	//----- nvinfo : EIATTR_FRAME_SIZE
	.align		4
.L_1:
        /*000c*/ 	.byte	0x04, 0x11
        /*000e*/ 	.short	(.L_3 - .L_2)
	.align		4
.L_2:
        /*0010*/ 	.word	index@(_Z5saxpyPfPKffi)
        /*0014*/ 	.word	0x00000000


	//----- nvinfo : EIATTR_MIN_STACK_SIZE
	.align		4
.L_3:
        /*0018*/ 	.byte	0x04, 0x12
        /*001a*/ 	.short	(.L_5 - .L_4)
	.align		4
.L_4:
        /*001c*/ 	.word	index@(_Z5saxpyPfPKffi)
        /*0020*/ 	.word	0x00000000
.L_5:


//--------------------- .nv.compat                --------------------------
	.section	.nv.compat,"",@"SHT_CUDA_COMPAT_INFO"
	.align	4
        /*0000*/ 	.byte	0x02, 0x09, 0x00, 0x00, 0x02, 0x02, 0x01, 0x00, 0x02, 0x05, 0x05, 0x00, 0x03, 0x07, 0x01, 0x01
        /*0010*/ 	.byte	0x02, 0x03, 0x00, 0x00, 0x02, 0x06, 0x01, 0x00, 0x04, 0x0b, 0x08, 0x00, 0x09, 0x00, 0x00, 0x00
        /*0020*/ 	.byte	0x00, 0x00, 0x00, 0x00


//--------------------- .nv.info._Z5saxpyPfPKffi  --------------------------
	.section	.nv.info._Z5saxpyPfPKffi,"",@"SHT_CUDA_INFO"
	.sectionflags	@""
	.align	4


	//----- nvinfo : EIATTR_CUDA_API_VERSION
	.align		4
        /*0000*/ 	.byte	0x04, 0x37
        /*0002*/ 	.short	(.L_7 - .L_6)
.L_6:
        /*0004*/ 	.word	0x00000082


	//----- nvinfo : EIATTR_KPARAM_INFO
	.align		4
.L_7:
        /*0008*/ 	.byte	0x04, 0x17
        /*000a*/ 	.short	(.L_9 - .L_8)
.L_8:
        /*000c*/ 	.word	0x00000000
        /*0010*/ 	.short	0x0003
        /*0012*/ 	.short	0x0014
        /*0014*/ 	.byte	0x00, 0xf0, 0x11, 0x00


	//----- nvinfo : EIATTR_KPARAM_INFO
	.align		4
.L_9:
        /*0018*/ 	.byte	0x04, 0x17
        /*001a*/ 	.short	(.L_11 - .L_10)
.L_10:
        /*001c*/ 	.word	0x00000000
        /*0020*/ 	.short	0x0002
        /*0022*/ 	.short	0x0010
        /*0024*/ 	.byte	0x00, 0xf0, 0x11, 0x00


	//----- nvinfo : EIATTR_KPARAM_INFO
	.align		4
.L_11:
        /*0028*/ 	.byte	0x04, 0x17
        /*002a*/ 	.short	(.L_13 - .L_12)
.L_12:
        /*002c*/ 	.word	0x00000000
        /*0030*/ 	.short	0x0001
        /*0032*/ 	.short	0x0008
        /*0034*/ 	.byte	0x00, 0xf5, 0x21, 0x00


	//----- nvinfo : EIATTR_KPARAM_INFO
	.align		4
.L_13:
        /*0038*/ 	.byte	0x04, 0x17
        /*003a*/ 	.short	(.L_15 - .L_14)
.L_14:
        /*003c*/ 	.word	0x00000000
        /*0040*/ 	.short	0x0000
        /*0042*/ 	.short	0x0000
        /*0044*/ 	.byte	0x00, 0xf5, 0x21, 0x00


	//----- nvinfo : EIATTR_SPARSE_MMA_MASK
	.align		4
.L_15:
        /*0048*/ 	.byte	0x03, 0x50
        /*004a*/ 	.short	0x0000


	//----- nvinfo : EIATTR_MAXREG_COUNT
	.align		4
        /*004c*/ 	.byte	0x03, 0x1b
        /*004e*/ 	.short	0x00ff


	//----- nvinfo : EIATTR_MERCURY_ISA_VERSION
	.align		4
        /*0050*/ 	.byte	0x03, 0x5f
        /*0052*/ 	.short	0x0101


	//----- nvinfo : EIATTR_VRC_CTA_INIT_COUNT
	.align		4
        /*0054*/ 	.byte	0x02, 0x4a
	.zero		1
	.zero		1


	//----- nvinfo : EIATTR_EXIT_INSTR_OFFSETS
	.align		4
        /*0058*/ 	.byte	0x04, 0x1c
        /*005a*/ 	.short	(.L_17 - .L_16)


	//   ....[0]....
.L_16:
        /*005c*/ 	.word	0x00000090


	//   ....[1]....
        /*0060*/ 	.word	0x000003a0


	//   ....[2]....
        /*0064*/ 	.word	0x00000580


	//----- nvinfo : EIATTR_CRS_STACK_SIZE
	.align		4
.L_17:
        /*0068*/ 	.byte	0x04, 0x1e
        /*006a*/ 	.short	(.L_19 - .L_18)
.L_18:
        /*006c*/ 	.word	0x00000000


	//----- nvinfo : EIATTR_CBANK_PARAM_SIZE
	.align		4
.L_19:
        /*0070*/ 	.byte	0x03, 0x19
        /*0072*/ 	.short	0x0018


	//----- nvinfo : EIATTR_PARAM_CBANK
	.align		4
        /*0074*/ 	.byte	0x04, 0x0a
        /*0076*/ 	.short	(.L_21 - .L_20)
	.align		4
.L_20:
        /*0078*/ 	.word	index@(.nv.constant0._Z5saxpyPfPKffi)
        /*007c*/ 	.short	0x0380
        /*007e*/ 	.short	0x0018


	//----- nvinfo : EIATTR_SW_WAR
	.align		4
.L_21:
        /*0080*/ 	.byte	0x04, 0x36
        /*0082*/ 	.short	(.L_23 - .L_22)
.L_22:
        /*0084*/ 	.word	0x00000008
.L_23:


//--------------------- .nv.callgraph             --------------------------
	.section	.nv.callgraph,"",@"SHT_CUDA_CALLGRAPH"
	.align	4
	.sectionentsize	8
	.align		4
        /*0000*/ 	.word	0x00000000
	.align		4
        /*0004*/ 	.word	0xffffffff
	.align		4
        /*0008*/ 	.word	0x00000000
	.align		4
        /*000c*/ 	.word	0xfffffffe
	.align		4
        /*0010*/ 	.word	0x00000000
	.align		4
        /*0014*/ 	.word	0xfffffffd
	.align		4
        /*0018*/ 	.word	0x00000000
	.align		4
        /*001c*/ 	.word	0xfffffffc


//--------------------- .text._Z5saxpyPfPKffi     --------------------------
	.section	.text._Z5saxpyPfPKffi,"ax",@progbits
	.align	128
        .global         _Z5saxpyPfPKffi
        .type           _Z5saxpyPfPKffi,@function
        .size           _Z5saxpyPfPKffi,(.L_x_5 - _Z5saxpyPfPKffi)
        .other          _Z5saxpyPfPKffi,@"STO_CUDA_ENTRY STV_DEFAULT"
_Z5saxpyPfPKffi:
.text._Z5saxpyPfPKffi:
[----:B------:R-:W-:Y:S01]  /*0000*/  LDC R1, c[0x0][0x37c] ;  /* 0x0000df00ff017b82 */ /* 0x000fe20000000800 */
[----:B------:R-:W0:Y:S07]  /*0010*/  S2R R3, SR_TID.X ;  /* 0x0000000000037919 */ /* 0x000e2e0000002100 */
[----:B------:R-:W0:Y:S01]  /*0020*/  S2UR UR4, SR_CTAID.X ;  /* 0x00000000000479c3 */ /* 0x000e220000002500 */
[----:B------:R-:W1:Y:S07]  /*0030*/  LDCU UR6, c[0x0][0x394] ;  /* 0x00007280ff0677ac */ /* 0x000e6e0008000800 */
[----:B------:R-:W0:Y:S01]  /*0040*/  LDC R0, c[0x0][0x360] ;  /* 0x0000d800ff007b82 */ /* 0x000e220000000800 */
[----:B------:R-:W2:Y:S01]  /*0050*/  LDCU UR5, c[0x0][0x370] ;  /* 0x00006e00ff0577ac */ /* 0x000ea20008000800 */
[----:B0-----:R-:W-:-:S02]  /*0060*/  IMAD R3, R0, UR4, R3 ;  /* 0x0000000400037c24 */ /* 0x001fc4000f8e0203 */
[----:B--2---:R-:W-:-:S03]  /*0070*/  IMAD R0, R0, UR5, RZ ;  /* 0x0000000500007c24 */ /* 0x004fc6000f8e02ff */
[----:B-1----:R-:W-:-:S13]  /*0080*/  ISETP.GE.AND P0, PT, R3, UR6, PT ;  /* 0x0000000603007c0c */ /* 0x002fda000bf06270 */
[----:B------:R-:W-:Y:S05]  /*0090*/  @P0 EXIT ;  /* 0x000000000000094d */ /* 0x000fea0003800000 */
[----:B------:R-:W0:Y:S01]  /*00a0*/  I2F.U32.RP R8, R0 ;  /* 0x0000000000087306 */ /* 0x000e220000209000 */
[C---:B------:R-:W-:Y:S01]  /*00b0*/  IMAD.IADD R2, R0.reuse, 0x1, R3 ;  /* 0x0000000100027824 */ /* 0x040fe200078e0203 */
[----:B------:R-:W-:Y:S01]  /*00c0*/  IADD3 R9, PT, PT, RZ, -R0, RZ ;  /* 0x80000000ff097210 */ /* 0x000fe20007ffe0ff */
[----:B------:R-:W1:Y:S01]  /*00d0*/  LDCU UR8, c[0x0][0x390] ;  /* 0x00007200ff0877ac */ /* 0x000e620008000800 */
[----:B------:R-:W-:Y:S01]  /*00e0*/  ISETP.NE.U32.AND P2, PT, R0, RZ, PT ;  /* 0x000000ff0000720c */ /* 0x000fe20003f45070 */
[----:B------:R-:W-:Y:S01]  /*00f0*/  BSSY.RECONVERGENT B0, `(.L_x_0) ;  /* 0x000002a000007945 */ /* 0x000fe20003800200 */
[C---:B------:R-:W-:Y:S01]  /*0100*/  ISETP.GE.AND P0, PT, R2.reuse, UR6, PT ;  /* 0x0000000602007c0c */ /* 0x040fe2000bf06270 */
[----:B------:R-:W2:Y:S01]  /*0110*/  LDCU.64 UR4, c[0x0][0x358] ;  /* 0x00006b00ff0477ac */ /* 0x000ea20008000a00 */
[----:B------:R-:W-:Y:S02]  /*0120*/  VIMNMX R7, PT, PT, R2, UR6, !PT ;  /* 0x0000000602077c48 */ /* 0x000fe4000ffe0100 */
[----:B------:R-:W-:Y:S01]  /*0130*/  SEL R6, RZ, 0x1, P0 ;  /* 0x00000001ff067807 */ /* 0x000fe20000000000 */
[----:B------:R-:W3:Y:S03]  /*0140*/  LDCU UR7, c[0x0][0x390] ;  /* 0x00007200ff0777ac */ /* 0x000ee60008000800 */
[----:B------:R-:W-:Y:S01]  /*0150*/  IADD3 R7, PT, PT, R7, -R2, -R6 ;  /* 0x8000000207077210 */ /* 0x000fe20007ffe806 */
[----:B0-----:R-:W0:Y:S02]  /*0160*/  MUFU.RCP R8, R8 ;  /* 0x0000000800087308 */ /* 0x001e240000001000 */
[----:B0-----:R-:W-:-:S06]  /*0170*/  IADD3 R4, PT, PT, R8, 0xffffffe, RZ ;  /* 0x0ffffffe08047810 */ /* 0x001fcc0007ffe0ff */
[----:B------:R0:W4:Y:S02]  /*0180*/  F2I.FTZ.U32.TRUNC.NTZ R5, R4 ;  /* 0x0000000400057305 */ /* 0x000124000021f000 */
[----:B0-----:R-:W-:Y:S02]  /*0190*/  HFMA2 R4, -RZ, RZ, 0, 0 ;  /* 0x00000000ff047431 */ /* 0x001fe400000001ff */
[----:B----4-:R-:W-:-:S04]  /*01a0*/  IMAD R9, R9, R5, RZ ;  /* 0x0000000509097224 */ /* 0x010fc800078e02ff */
[----:B------:R-:W-:-:S06]  /*01b0*/  IMAD.HI.U32 R8, R5, R9, R4 ;  /* 0x0000000905087227 */ /* 0x000fcc00078e0004 */
[----:B------:R-:W-:-:S05]  /*01c0*/  IMAD.HI.U32 R5, R8, R7, RZ ;  /* 0x0000000708057227 */ /* 0x000fca00078e00ff */
[----:B------:R-:W-:-:S05]  /*01d0*/  IADD3 R2, PT, PT, -R5, RZ, RZ ;  /* 0x000000ff05027210 */ /* 0x000fca0007ffe1ff */
[----:B------:R-:W-:-:S05]  /*01e0*/  IMAD R7, R0, R2, R7 ;  /* 0x0000000200077224 */ /* 0x000fca00078e0207 */
[----:B------:R-:W-:-:S13]  /*01f0*/  ISETP.GE.U32.AND P0, PT, R7, R0, PT ;  /* 0x000000000700720c */ /* 0x000fda0003f06070 */
[----:B------:R-:W-:Y:S01]  /*0200*/  @P0 IMAD.IADD R7, R7, 0x1, -R0 ;  /* 0x0000000107070824 */ /* 0x000fe200078e0a00 */
[----:B------:R-:W-:-:S04]  /*0210*/  @P0 IADD3 R5, PT, PT, R5, 0x1, RZ ;  /* 0x0000000105050810 */ /* 0x000fc80007ffe0ff */
[----:B------:R-:W-:-:S13]  /*0220*/  ISETP.GE.U32.AND P1, PT, R7, R0, PT ;  /* 0x000000000700720c */ /* 0x000fda0003f26070 */
[----:B------:R-:W-:Y:S02]  /*0230*/  @P1 IADD3 R5, PT, PT, R5, 0x1, RZ ;  /* 0x0000000105051810 */ /* 0x000fe40007ffe0ff */
[----:B------:R-:W-:-:S05]  /*0240*/  @!P2 LOP3.LUT R5, RZ, R0, RZ, 0x33, !PT ;  /* 0x00000000ff05a212 */ /* 0x000fca00078e33ff */
[----:B------:R-:W-:-:S05]  /*0250*/  IMAD.IADD R2, R6, 0x1, R5 ;  /* 0x0000000106027824 */ /* 0x000fca00078e0205 */
[C---:B------:R-:W-:Y:S02]  /*0260*/  LOP3.LUT R4, R2.reuse, 0x3, RZ, 0xc0, !PT ;  /* 0x0000000302047812 */ /* 0x040fe400078ec0ff */
[----:B------:R-:W-:Y:S02]  /*0270*/  ISETP.GE.U32.AND P1, PT, R2, 0x3, PT ;  /* 0x000000030200780c */ /* 0x000fe40003f26070 */
[----:B------:R-:W-:-:S13]  /*0280*/  ISETP.NE.AND P0, PT, R4, 0x3, PT ;  /* 0x000000030400780c */ /* 0x000fda0003f05270 */
[----:B-123--:R-:W-:Y:S05]  /*0290*/  @!P0 BRA `(.L_x_1) ;  /* 0x00000000003c8947 */ /* 0x00efea0003800000 */
[----:B------:R-:W0:Y:S01]  /*02a0*/  LDC.64 R8, c[0x0][0x380] ;  /* 0x0000e000ff087b82 */ /* 0x000e220000000a00 */
[----:B------:R-:W-:-:S04]  /*02b0*/  IADD3 R2, PT, PT, R2, 0x1, RZ ;  /* 0x0000000102027810 */ /* 0x000fc80007ffe0ff */
[----:B------:R-:W-:-:S03]  /*02c0*/  LOP3.LUT R2, R2, 0x3, RZ, 0xc0, !PT ;  /* 0x0000000302027812 */ /* 0x000fc600078ec0ff */
[----:B------:R-:W1:Y:S01]  /*02d0*/  LDC.64 R10, c[0x0][0x388] ;  /* 0x0000e200ff0a7b82 */ /* 0x000e620000000a00 */
[----:B------:R-:W-:-:S07]  /*02e0*/  IADD3 R2, PT, PT, -R2, RZ, RZ ;  /* 0x000000ff02027210 */ /* 0x000fce0007ffe1ff */
.L_x_2:
[----:B-1----:R-:W-:-:S04]  /*02f0*/  IMAD.WIDE R6, R3, 0x4, R10 ;  /* 0x0000000403067825 */ /* 0x002fc800078e020a */
[----:B0-2---:R-:W-:Y:S02]  /*0300*/  IMAD.WIDE R4, R3, 0x4, R8 ;  /* 0x0000000403047825 */ /* 0x005fe400078e0208 */
[----:B------:R-:W2:Y:S04]  /*0310*/  LDG.E R6, desc[UR4][R6.64] ;  /* 0x0000000406067981 */ /* 0x000ea8000c1e1900 */
[----:B------:R-:W2:Y:S01]  /*0320*/  LDG.E R13, desc[UR4][R4.64] ;  /* 0x00000004040d7981 */ /* 0x000ea2000c1e1900 */
[----:B------:R-:W-:Y:S01]  /*0330*/  VIADD R2, R2, 0x1 ;  /* 0x0000000102027836 */ /* 0x000fe20000000000 */
[----:B------:R-:W-:-:S04]  /*0340*/  IADD3 R3, PT, PT, R0, R3, RZ ;  /* 0x0000000300037210 */ /* 0x000fc80007ffe0ff */
[----:B------:R-:W-:Y:S01]  /*0350*/  ISETP.NE.AND P0, PT, R2, RZ, PT ;  /* 0x000000ff0200720c */ /* 0x000fe20003f05270 */
[----:B--2---:R-:W-:-:S05]  /*0360*/  FFMA R13, R6, UR7, R13 ;  /* 0x00000007060d7c23 */ /* 0x004fca000800000d */
[----:B------:R2:W-:Y:S07]  /*0370*/  STG.E desc[UR4][R4.64], R13 ;  /* 0x0000000d04007986 */ /* 0x0005ee000c101904 */
[----:B------:R-:W-:Y:S05]  /*0380*/  @P0 BRA `(.L_x_2) ;  /* 0xfffffffc00d80947 */ /* 0x000fea000383ffff */
.L_x_1:
[----:B------:R-:W-:Y:S05]  /*0390*/  BSYNC.RECONVERGENT B0 ;  /* 0x0000000000007941 */ /* 0x000fea0003800200 */
.L_x_0:
[----:B------:R-:W-:Y:S05]  /*03a0*/  @!P1 EXIT ;  /* 0x000000000000994d */ /* 0x000fea0003800000 */
.L_x_3:
[----:B-12---:R-:W0:Y:S08]  /*03b0*/  LDC.64 R4, c[0x0][0x388] ;  /* 0x0000e200ff047b82 */ /* 0x006e300000000a00 */
[----:B------:R-:W1:Y:S01]  /*03c0*/  LDC.64 R6, c[0x0][0x380] ;  /* 0x0000e000ff067b82 */ /* 0x000e620000000a00 */
[----:B0-----:R-:W-:-:S05]  /*03d0*/  IMAD.WIDE R12, R3, 0x4, R4 ;  /* 0x00000004030c7825 */ /* 0x001fca00078e0204 */
[----:B------:R-:W2:Y:S01]  /*03e0*/  LDG.E R2, desc[UR4][R12.64] ;  /* 0x000000040c027981 */ /* 0x000ea2000c1e1900 */
[----:B-1----:R-:W-:-:S05]  /*03f0*/  IMAD.WIDE R14, R3, 0x4, R6 ;  /* 0x00000004030e7825 */ /* 0x002fca00078e0206 */
[----:B------:R-:W2:Y:S01]  /*0400*/  LDG.E R5, desc[UR4][R14.64] ;  /* 0x000000040e057981 */ /* 0x000ea2000c1e1900 */
[----:B------:R-:W-:-:S04]  /*0410*/  IMAD.WIDE R6, R0, 0x4, R14 ;  /* 0x0000000400067825 */ /* 0x000fc800078e020e */
[----:B--2---:R-:W-:Y:S01]  /*0420*/  FFMA R17, R2, UR8, R5 ;  /* 0x0000000802117c23 */ /* 0x004fe20008000005 */
[----:B------:R-:W-:-:S04]  /*0430*/  IMAD.WIDE R4, R0, 0x4, R12 ;  /* 0x0000000400047825 */ /* 0x000fc800078e020c */
[----:B------:R0:W-:Y:S04]  /*0440*/  STG.E desc[UR4][R14.64], R17 ;  /* 0x000000110e007986 */ /* 0x0001e8000c101904 */
[----:B------:R-:W2:Y:S04]  /*0450*/  LDG.E R2, desc[UR4][R4.64] ;  /* 0x0000000404027981 */ /* 0x000ea8000c1e1900 */
[----:B------:R-:W2:Y:S01]  /*0460*/  LDG.E R9, desc[UR4][R6.64] ;  /* 0x0000000406097981 */ /* 0x000ea2000c1e1900 */
[----:B------:R-:W-:-:S04]  /*0470*/  IMAD.WIDE R10, R0, 0x4, R6 ;  /* 0x00000004000a7825 */ /* 0x000fc800078e0206 */
[----:B--2---:R-:W-:Y:S01]  /*0480*/  FFMA R19, R2, UR8, R9 ;  /* 0x0000000802137c23 */ /* 0x004fe20008000009 */
[----:B------:R-:W-:-:S04]  /*0490*/  IMAD.WIDE R8, R0, 0x4, R4 ;  /* 0x0000000400087825 */ /* 0x000fc800078e0204 */
[----:B------:R1:W-:Y:S04]  /*04a0*/  STG.E desc[UR4][R6.64], R19 ;  /* 0x0000001306007986 */ /* 0x0003e8000c101904 */
[----:B------:R-:W2:Y:S04]  /*04b0*/  LDG.E R2, desc[UR4][R8.64] ;  /* 0x0000000408027981 */ /* 0x000ea8000c1e1900 */
[----:B------:R-:W2:Y:S01]  /*04c0*/  LDG.E R13, desc[UR4][R10.64] ;  /* 0x000000040a0d7981 */ /* 0x000ea2000c1e1900 */
[----:B0-----:R-:W-:-:S04]  /*04d0*/  IMAD.WIDE R14, R0, 0x4, R10 ;  /* 0x00000004000e7825 */ /* 0x001fc800078e020a */
[----:B--2---:R-:W-:Y:S01]  /*04e0*/  FFMA R21, R2, UR8, R13 ;  /* 0x0000000802157c23 */ /* 0x004fe2000800000d */
[----:B------:R-:W-:-:S04]  /*04f0*/  IMAD.WIDE R12, R0, 0x4, R8 ;  /* 0x00000004000c7825 */ /* 0x000fc800078e0208 */
[----:B------:R1:W-:Y:S04]  /*0500*/  STG.E desc[UR4][R10.64], R21 ;  /* 0x000000150a007986 */ /* 0x0003e8000c101904 */
[----:B------:R-:W2:Y:S04]  /*0510*/  LDG.E R12, desc[UR4][R12.64] ;  /* 0x000000040c0c7981 */ /* 0x000ea8000c1e1900 */
[----:B------:R-:W2:Y:S01]  /*0520*/  LDG.E R5, desc[UR4][R14.64] ;  /* 0x000000040e057981 */ /* 0x000ea2000c1e1900 */
[----:B------:R-:W-:-:S04]  /*0530*/  LEA R3, R0, R3, 0x2 ;  /* 0x0000000300037211 */ /* 0x000fc800078e10ff */
[----:B------:R-:W-:Y:S01]  /*0540*/  ISETP.GE.AND P0, PT, R3, UR6, PT ;  /* 0x0000000603007c0c */ /* 0x000fe2000bf06270 */
[----:B--2---:R-:W-:-:S05]  /*0550*/  FFMA R5, R12, UR8, R5 ;  /* 0x000000080c057c23 */ /* 0x004fca0008000005 */
[----:B------:R1:W-:Y:S07]  /*0560*/  STG.E desc[UR4][R14.64], R5 ;  /* 0x000000050e007986 */ /* 0x0003ee000c101904 */
[----:B------:R-:W-:Y:S05]  /*0570*/  @!P0 BRA `(.L_x_3) ;  /* 0xfffffffc008c8947 */ /* 0x000fea000383ffff */
[----:B------:R-:W-:Y:S05]  /*0580*/  EXIT ;  /* 0x000000000000794d */ /* 0x000fea0003800000 */
.L_x_4:
[----:B------:R-:W-:-:S00]  /*0590*/  BRA `(.L_x_4) ;  /* 0xfffffffc00fc7947 */ /* 0x000fc0000383ffff */
[----:B------:R-:W-:-:S00]  /*05a0*/  NOP ;  /* 0x0000000000007918 */ /* 0x000fc00000000000 */
        /* <DEDUP_REMOVED lines=13> */
.L_x_5:


//--------------------- .nv.shared.reserved.0     --------------------------
	.section	.nv.shared.reserved.0,"aw",@nobits
	.weak		__nv_reservedSMEM_offset_0_alias
	.size		__nv_reservedSMEM_offset_0_alias, 0, 64
	.other		__nv_reservedSMEM_offset_0_alias,@"STO_CUDA_RESERVED_SHARED STV_DEFAULT"
__nv_reservedSMEM_offset_0_alias:
	.zero		0
	.zero		64


//--------------------- .nv.constant0._Z5saxpyPfPKffi --------------------------
	.section	.nv.constant0._Z5saxpyPfPKffi,"a",@progbits
	.sectionflags	@""
	.align	4
.nv.constant0._Z5saxpyPfPKffi:
	.zero		920


//--------------------- SYMBOLS --------------------------

	.type		.nv.reservedSmem.offset0,@object
	.size		.nv.reservedSmem.offset0,0x4
